	.headerflags	@"EF_CUDA_TEXMODE_UNIFIED EF_CUDA_64BIT_ADDRESS EF_CUDA_ACCELERATORS EF_CUDA_SM90 EF_CUDA_VIRTUAL_SM(EF_CUDA_SM90)"
	.elftype	@"ET_EXEC"


//--------------------- .nv.info                  --------------------------
	.section	.nv.info,"",@"SHT_CUDA_INFO"
	.align	4


	//----- nvinfo : EIATTR_REGCOUNT
	.align		4
        /*0000*/ 	.byte	0x04, 0x2f
        /*0002*/ 	.short	(.L_3 - .L_2)
	.align		4
.L_2:
        /*0004*/ 	.word	index@(triton_poi_fused__native_batch_norm_legit_no_training_add_convolution_relu_24)
        /*0008*/ 	.word	0x0000001c


	//----- nvinfo : EIATTR_MIN_STACK_SIZE
	.align		4
.L_3:
        /*000c*/ 	.byte	0x04, 0x12
        /*000e*/ 	.short	(.L_5 - .L_4)
	.align		4
.L_4:
        /*0010*/ 	.word	index@(triton_poi_fused__native_batch_norm_legit_no_training_add_convolution_relu_24)
        /*0014*/ 	.word	0x00000000


	//----- nvinfo : EIATTR_FRAME_SIZE
	.align		4
.L_5:
        /*0018*/ 	.byte	0x04, 0x11
        /*001a*/ 	.short	(.L_7 - .L_6)
	.align		4
.L_6:
        /*001c*/ 	.word	index@(triton_poi_fused__native_batch_norm_legit_no_training_add_convolution_relu_24)
        /*0020*/ 	.word	0x00000000


	//----- nvinfo : EIATTR_MIN_STACK_SIZE
	.align		4
.L_7:
        /*0024*/ 	.byte	0x04, 0x12
        /*0026*/ 	.short	(.L_9 - .L_8)
	.align		4
.L_8:
        /*0028*/ 	.word	index@(triton_poi_fused__native_batch_norm_legit_no_training_add_convolution_relu_24)
        /*002c*/ 	.word	0x00000000
.L_9:


//--------------------- .nv.info.triton_poi_fused__native_batch_norm_legit_no_training_add_convolution_relu_24 --------------------------
	.section	.nv.info.triton_poi_fused__native_batch_norm_legit_no_training_add_convolution_relu_24,"",@"SHT_CUDA_INFO"
	.sectionflags	@""
	.align	4


	//----- nvinfo : EIATTR_CUDA_API_VERSION
	.align		4
        /*0000*/ 	.byte	0x04, 0x37
        /*0002*/ 	.short	(.L_11 - .L_10)
.L_10:
        /*0004*/ 	.word	0x0000007c


	//----- nvinfo : EIATTR_KPARAM_INFO
	.align		4
.L_11:
        /*0008*/ 	.byte	0x04, 0x17
        /*000a*/ 	.short	(.L_13 - .L_12)
.L_12:
        /*000c*/ 	.word	0x00000000
        /*0010*/ 	.short	0x000a
        /*0012*/ 	.short	0x0050
        /*0014*/ 	.byte	0x00, 0xf0, 0x11, 0x00


	//----- nvinfo : EIATTR_KPARAM_INFO
	.align		4
.L_13:
        /*0018*/ 	.byte	0x04, 0x17
        /*001a*/ 	.short	(.L_15 - .L_14)
.L_14:
        /*001c*/ 	.word	0x00000000
        /*0020*/ 	.short	0x0009
        /*0022*/ 	.short	0x0048
        /*0024*/ 	.byte	0x00, 0xf4, 0x21, 0x00


	//----- nvinfo : EIATTR_KPARAM_INFO
	.align		4
.L_15:
        /*0028*/ 	.byte	0x04, 0x17
        /*002a*/ 	.short	(.L_17 - .L_16)
.L_16:
        /*002c*/ 	.word	0x00000000
        /*0030*/ 	.short	0x0008
        /*0032*/ 	.short	0x0040
        /*0034*/ 	.byte	0x00, 0xf4, 0x21, 0x00


	//----- nvinfo : EIATTR_KPARAM_INFO
	.align		4
.L_17:
        /*0038*/ 	.byte	0x04, 0x17
        /*003a*/ 	.short	(.L_19 - .L_18)
.L_18:
        /*003c*/ 	.word	0x00000000
        /*0040*/ 	.short	0x0007
        /*0042*/ 	.short	0x0038
        /*0044*/ 	.byte	0x00, 0xf4, 0x21, 0x00


	//----- nvinfo : EIATTR_KPARAM_INFO
	.align		4
.L_19:
        /*0048*/ 	.byte	0x04, 0x17
        /*004a*/ 	.short	(.L_21 - .L_20)
.L_20:
        /*004c*/ 	.word	0x00000000
        /*0050*/ 	.short	0x0006
        /*0052*/ 	.short	0x0030
        /*0054*/ 	.byte	0x00, 0xf4, 0x21, 0x00


	//----- nvinfo : EIATTR_KPARAM_INFO
	.align		4
.L_21:
        /*0058*/ 	.byte	0x04, 0x17
        /*005a*/ 	.short	(.L_23 - .L_22)
.L_22:
        /*005c*/ 	.word	0x00000000
        /*0060*/ 	.short	0x0005
        /*0062*/ 	.short	0x0028
        /*0064*/ 	.byte	0x00, 0xf4, 0x21, 0x00


	//----- nvinfo : EIATTR_KPARAM_INFO
	.align		4
.L_23:
        /*0068*/ 	.byte	0x04, 0x17
        /*006a*/ 	.short	(.L_25 - .L_24)
.L_24:
        /*006c*/ 	.word	0x00000000
        /*0070*/ 	.short	0x0004
        /*0072*/ 	.short	0x0020
        /*0074*/ 	.byte	0x00, 0xf4, 0x21, 0x00


	//----- nvinfo : EIATTR_KPARAM_INFO
	.align		4
.L_25:
        /*0078*/ 	.byte	0x04, 0x17
        /*007a*/ 	.short	(.L_27 - .L_26)
.L_26:
        /*007c*/ 	.word	0x00000000
        /*0080*/ 	.short	0x0003
        /*0082*/ 	.short	0x0018
        /*0084*/ 	.byte	0x00, 0xf4, 0x21, 0x00


	//----- nvinfo : EIATTR_KPARAM_INFO
	.align		4
.L_27:
        /*0088*/ 	.byte	0x04, 0x17
        /*008a*/ 	.short	(.L_29 - .L_28)
.L_28:
        /*008c*/ 	.word	0x00000000
        /*0090*/ 	.short	0x0002
        /*0092*/ 	.short	0x0010
        /*0094*/ 	.byte	0x00, 0xf4, 0x21, 0x00


	//----- nvinfo : EIATTR_KPARAM_INFO
	.align		4
.L_29:
        /*0098*/ 	.byte	0x04, 0x17
        /*009a*/ 	.short	(.L_31 - .L_30)
.L_30:
        /*009c*/ 	.word	0x00000000
        /*00a0*/ 	.short	0x0001
        /*00a2*/ 	.short	0x0008
        /*00a4*/ 	.byte	0x00, 0xf4, 0x21, 0x00


	//----- nvinfo : EIATTR_KPARAM_INFO
	.align		4
.L_31:
        /*00a8*/ 	.byte	0x04, 0x17
        /*00aa*/ 	.short	(.L_33 - .L_32)
.L_32:
        /*00ac*/ 	.word	0x00000000
        /*00b0*/ 	.short	0x0000
        /*00b2*/ 	.short	0x0000
        /*00b4*/ 	.byte	0x00, 0xf4, 0x21, 0x00


	//----- nvinfo : EIATTR_SPARSE_MMA_MASK
	.align		4
.L_33:
        /*00b8*/ 	.byte	0x03, 0x50
        /*00ba*/ 	.short	0x0000


	//----- nvinfo : EIATTR_MAXREG_COUNT
	.align		4
        /*00bc*/ 	.byte	0x03, 0x1b
        /*00be*/ 	.short	0x00ff


	//----- nvinfo : EIATTR_EXIT_INSTR_OFFSETS
	.align		4
        /*00c0*/ 	.byte	0x04, 0x1c
        /*00c2*/ 	.short	(.L_35 - .L_34)


	//   ....[0]....
.L_34:
        /*00c4*/ 	.word	0x00000410


	//----- nvinfo : EIATTR_REQNTID
	.align		4
.L_35:
        /*00c8*/ 	.byte	0x04, 0x10
        /*00ca*/ 	.short	(.L_37 - .L_36)
.L_36:
        /*00cc*/ 	.word	0x00000080
        /*00d0*/ 	.word	0x00000001
        /*00d4*/ 	.word	0x00000001


	//----- nvinfo : EIATTR_CBANK_PARAM_SIZE
	.align		4
.L_37:
        /*00d8*/ 	.byte	0x03, 0x19
        /*00da*/ 	.short	0x0054


	//----- nvinfo : EIATTR_PARAM_CBANK
	.align		4
        /*00dc*/ 	.byte	0x04, 0x0a
        /*00de*/ 	.short	(.L_39 - .L_38)
	.align		4
.L_38:
        /*00e0*/ 	.word	index@(.nv.constant0.triton_poi_fused__native_batch_norm_legit_no_training_add_convolution_relu_24)
        /*00e4*/ 	.short	0x0210
        /*00e6*/ 	.short	0x0054


	//----- nvinfo : EIATTR_SW_WAR
	.align		4
.L_39:
        /*00e8*/ 	.byte	0x04, 0x36
        /*00ea*/ 	.short	(.L_41 - .L_40)
.L_40:
        /*00ec*/ 	.word	0x00000008
.L_41:


//--------------------- .nv.callgraph             --------------------------
	.section	.nv.callgraph,"",@"SHT_CUDA_CALLGRAPH"
	.align	4
	.sectionentsize	8
	.align		4
        /*0000*/ 	.word	0x00000000
	.align		4
        /*0004*/ 	.word	0xffffffff
	.align		4
        /*0008*/ 	.word	0x00000000
	.align		4
        /*000c*/ 	.word	0xfffffffe
	.align		4
        /*0010*/ 	.word	0x00000000
	.align		4
        /*0014*/ 	.word	0xfffffffd
	.align		4
        /*0018*/ 	.word	0x00000000
	.align		4
        /*001c*/ 	.word	0xfffffffc


//--------------------- .nv.constant4             --------------------------
	.section	.nv.constant4,"a",@progbits
	.align	8
	.align		8
.nv.constant4:
        /*0000*/ 	.dword	_$_str
	.align		8
        /*0008*/ 	.dword	_$_str_$_2


//--------------------- .text.triton_poi_fused__native_batch_norm_legit_no_training_add_convolution_relu_24 --------------------------
	.section	.text.triton_poi_fused__native_batch_norm_legit_no_training_add_convolution_relu_24,"ax",@progbits
	.align	128
        .global         triton_poi_fused__native_batch_norm_legit_no_training_add_convolution_relu_24
        .type           triton_poi_fused__native_batch_norm_legit_no_training_add_convolution_relu_24,@function
        .size           triton_poi_fused__native_batch_norm_legit_no_training_add_convolution_relu_24,(.L_x_1 - triton_poi_fused__native_batch_norm_legit_no_training_add_convolution_relu_24)
        .other          triton_poi_fused__native_batch_norm_legit_no_training_add_convolution_relu_24,@"STO_CUDA_ENTRY STV_DEFAULT"
triton_poi_fused__native_batch_norm_legit_no_training_add_convolution_relu_24:
.text.triton_poi_fused__native_batch_norm_legit_no_training_add_convolution_relu_24:
[----:B------:R-:W-:Y:S01]  /*0000*/  LDC R1, c[0x0][0x28] ;  /* 0x00000a00ff017b82 */ /* 0x000fe20000000800 */
[----:B------:R-:W1:Y:S07]  /*0010*/  S2R R11, SR_TID.X ;  /* 0x00000000000b7919 */ /* 0x000e6e0000002100 */
[----:B------:R-:W2:Y:S01]  /*0020*/  LDC.64 R22, c[0x0][0x240] ;  /* 0x00009000ff167b82 */ /* 0x000ea20000000a00 */
[----:B------:R-:W-:Y:S01]  /*0030*/  ULDC.64 UR4, c[0x0][0x208] ;  /* 0x0000820000047ab9 */ /* 0x000fe20000000a00 */
[----:B------:R-:W3:Y:S06]  /*0040*/  S2R R0, SR_CTAID.X ;  /* 0x0000000000007919 */ /* 0x000eec0000002500 */
[----:B------:R-:W4:Y:S08]  /*0050*/  LDC.64 R20, c[0x0][0x218] ;  /* 0x00008600ff147b82 */ /* 0x000f300000000a00 */
[----:B------:R-:W5:Y:S08]  /*0060*/  LDC.64 R16, c[0x0][0x238] ;  /* 0x00008e00ff107b82 */ /* 0x000f700000000a00 */
[----:B------:R-:W4:Y:S01]  /*0070*/  LDC.64 R24, c[0x0][0x228] ;  /* 0x00008a00ff187b82 */ /* 0x000f220000000a00 */
[----:B-1----:R-:W-:-:S07]  /*0080*/  LOP3.LUT R11, R11, 0x7f, RZ, 0xc0, !PT ;  /* 0x0000007f0b0b7812 */ /* 0x002fce00078ec0ff */
[----:B------:R-:W1:Y:S01]  /*0090*/  LDC.64 R18, c[0x0][0x230] ;  /* 0x00008c00ff127b82 */ /* 0x000e620000000a00 */
[----:B---3--:R-:W-:Y:S02]  /*00a0*/  SHF.R.S32.HI R2, RZ, 0x18, R0 ;  /* 0x00000018ff027819 */ /* 0x008fe40000011400 */
[----:B------:R-:W-:Y:S02]  /*00b0*/  LEA R11, R0, R11, 0x7 ;  /* 0x0000000b000b7211 */ /* 0x000fe400078e38ff */
[----:B------:R-:W-:-:S03]  /*00c0*/  SGXT R0, R2, 0x1 ;  /* 0x000000010200781a */ /* 0x000fc60000000200 */
[----:B------:R-:W3:Y:S01]  /*00d0*/  LDC.64 R6, c[0x0][0x248] ;  /* 0x00009200ff067b82 */ /* 0x000ee20000000a00 */
[----:B------:R-:W-:-:S04]  /*00e0*/  LEA.HI R0, R0, R11, RZ, 0x4 ;  /* 0x0000000b00007211 */ /* 0x000fc800078f20ff */
[----:B------:R-:W-:-:S03]  /*00f0*/  SHF.R.S32.HI R12, RZ, 0x4, R0 ;  /* 0x00000004ff0c7819 */ /* 0x000fc60000011400 */
[----:B------:R-:W3:Y:S01]  /*0100*/  LDC.64 R8, c[0x0][0x220] ;  /* 0x00008800ff087b82 */ /* 0x000ee20000000a00 */
[----:B------:R-:W-:-:S04]  /*0110*/  SHF.R.S32.HI R3, RZ, 0x1f, R0 ;  /* 0x0000001fff037819 */ /* 0x000fc80000011400 */
[----:B------:R-:W-:-:S03]  /*0120*/  LEA.HI R3, R3, R12, RZ, 0x9 ;  /* 0x0000000c03037211 */ /* 0x000fc600078f48ff */
[----:B------:R-:W3:Y:S01]  /*0130*/  LDC.64 R4, c[0x0][0x250] ;  /* 0x00009400ff047b82 */ /* 0x000ee20000000a00 */
[----:B------:R-:W-:-:S04]  /*0140*/  LOP3.LUT R3, R3, 0xfffffe00, RZ, 0xc0, !PT ;  /* 0xfffffe0003037812 */ /* 0x000fc800078ec0ff */
[----:B------:R-:W-:-:S03]  /*0150*/  IADD3 R15, R12, -R3, RZ ;  /* 0x800000030c0f7210 */ /* 0x000fc60007ffe0ff */
[----:B------:R-:W3:Y:S02]  /*0160*/  LDC.64 R2, c[0x0][0x210] ;  /* 0x00008400ff027b82 */ /* 0x000ee40000000a00 */
[----:B--2---:R-:W-:-:S05]  /*0170*/  IMAD.WIDE R22, R15, 0x4, R22 ;  /* 0x000000040f167825 */ /* 0x004fca00078e0216 */
[----:B------:R5:W2:Y:S01]  /*0180*/  LDG.E.EL R0, desc[UR4][R22.64] ;  /* 0x0000000416007981 */ /* 0x000aa2000c2e1900 */
[----:B----4-:R-:W-:-:S04]  /*0190*/  IMAD.WIDE R20, R15, 0x4, R20 ;  /* 0x000000040f147825 */ /* 0x010fc800078e0214 */
[----:B0-----:R-:W-:Y:S01]  /*01a0*/  IMAD.WIDE R12, R12, 0x4, R24 ;  /* 0x000000040c0c7825 */ /* 0x001fe200078e0218 */
[----:B------:R-:W4:Y:S03]  /*01b0*/  LDG.E.EL R10, desc[UR4][R20.64] ;  /* 0x00000004140a7981 */ /* 0x000f26000c2e1900 */
[C---:B-----5:R-:W-:Y:S02]  /*01c0*/  IMAD.WIDE R22, R15.reuse, 0x4, R16 ;  /* 0x000000040f167825 */ /* 0x060fe400078e0210 */
[----:B------:R-:W5:Y:S02]  /*01d0*/  LDG.E.EL R12, desc[UR4][R12.64] ;  /* 0x000000040c0c7981 */ /* 0x000f64000c2e1900 */
[----:B-1----:R-:W-:Y:S02]  /*01e0*/  IMAD.WIDE R18, R15, 0x4, R18 ;  /* 0x000000040f127825 */ /* 0x002fe400078e0212 */
[----:B------:R-:W4:Y:S02]  /*01f0*/  LDG.E.EL R14, desc[UR4][R22.64] ;  /* 0x00000004160e7981 */ /* 0x000f24000c2e1900 */
[----:B---3--:R-:W-:-:S02]  /*0200*/  IMAD.WIDE R2, R11, 0x4, R2 ;  /* 0x000000040b027825 */ /* 0x008fc400078e0202 */
[----:B------:R-:W5:Y:S04]  /*0210*/  LDG.E.EL R19, desc[UR4][R18.64] ;  /* 0x0000000412137981 */ /* 0x000f68000c2e1900 */
[----:B------:R-:W4:Y:S01]  /*0220*/  LDG.E R17, desc[UR4][R2.64] ;  /* 0x0000000402117981 */ /* 0x000f22000c1e1900 */
[----:B------:R-:W-:-:S04]  /*0230*/  IMAD.WIDE R6, R15, 0x4, R6 ;  /* 0x000000040f067825 */ /* 0x000fc800078e0206 */
[----:B------:R-:W-:Y:S02]  /*0240*/  IMAD.WIDE R8, R11, 0x4, R8 ;  /* 0x000000040b087825 */ /* 0x000fe400078e0208 */
[----:B------:R0:W3:Y:S02]  /*0250*/  LDG.E.EL R6, desc[UR4][R6.64] ;  /* 0x0000000406067981 */ /* 0x0000e4000c2e1900 */
[----:B------:R-:W-:Y:S02]  /*0260*/  IMAD.WIDE R24, R15, 0x4, R4 ;  /* 0x000000040f187825 */ /* 0x000fe400078e0204 */
[----:B------:R-:W3:Y:S01]  /*0270*/  LDG.E R8, desc[UR4][R8.64] ;  /* 0x0000000408087981 */ /* 0x000ee2000c1e1900 */
[----:B------:R-:W-:Y:S01]  /*0280*/  HFMA2.MMA R16, -RZ, RZ, 1.625, 0 ;  /* 0x3e800000ff107435 */ /* 0x000fe200000001ff */
[----:B------:R-:W1:Y:S02]  /*0290*/  LDC.64 R4, c[0x0][0x258] ;  /* 0x00009600ff047b82 */ /* 0x000e640000000a00 */
[----:B------:R-:W3:Y:S01]  /*02a0*/  LDG.E.EL R25, desc[UR4][R24.64] ;  /* 0x0000000418197981 */ /* 0x000ee2000c2e1900 */
[----:B-1----:R-:W-:-:S04]  /*02b0*/  IMAD.WIDE R4, R11, 0x4, R4 ;  /* 0x000000040b047825 */ /* 0x002fc800078e0204 */
[----:B--2---:R-:W-:-:S04]  /*02c0*/  FADD R0, R0, 9.9999997473787516356e-06 ;  /* 0x3727c5ac00007421 */ /* 0x004fc80000000000 */
[----:B------:R-:W1:Y:S02]  /*02d0*/  MUFU.SQRT R15, R0 ;  /* 0x00000000000f7308 */ /* 0x000e640000002000 */
[C---:B-1----:R-:W-:Y:S02]  /*02e0*/  FSETP.GT.AND P0, PT, R15.reuse, 8.50705917302346158658e+37, PT ;  /* 0x7e8000000f00780b */ /* 0x042fe40003f04000 */
[----:B------:R-:W-:-:S11]  /*02f0*/  FSETP.GEU.AND P1, PT, R15, 1.175494350822287508e-38, PT ;  /* 0x008000000f00780b */ /* 0x000fd60003f2e000 */
[----:B------:R-:W-:-:S04]  /*0300*/  @P0 FMUL R15, R15, 0.25 ;  /* 0x3e8000000f0f0820 */ /* 0x000fc80000400000 */
[----:B------:R-:W-:-:S06]  /*0310*/  @!P1 FMUL R15, R15, 16777216 ;  /* 0x4b8000000f0f9820 */ /* 0x000fcc0000400000 */
[----:B------:R-:W0:Y:S01]  /*0320*/  MUFU.RCP R15, R15 ;  /* 0x0000000f000f7308 */ /* 0x000e220000001000 */
[----:B------:R-:W-:Y:S01]  /*0330*/  FSEL R16, R16, 1, P0 ;  /* 0x3f80000010107808 */ /* 0x000fe20000000000 */
[----:B----4-:R-:W-:-:S04]  /*0340*/  FADD R17, R17, R10 ;  /* 0x0000000a11117221 */ /* 0x010fc80000000000 */
[----:B------:R-:W-:Y:S01]  /*0350*/  @!P1 FMUL R16, R16, 16777216 ;  /* 0x4b80000010109820 */ /* 0x000fe20000400000 */
[----:B------:R-:W-:Y:S01]  /*0360*/  FADD R14, -R14, R17 ;  /* 0x000000110e0e7221 */ /* 0x000fe20000000100 */
[----:B-----5:R-:W-:Y:S02]  /*0370*/  FADD R19, R12, R19 ;  /* 0x000000130c137221 */ /* 0x020fe40000000000 */
[----:B0-----:R-:W-:-:S04]  /*0380*/  FMUL R7, R15, R16 ;  /* 0x000000100f077220 */ /* 0x001fc80000400000 */
[----:B------:R-:W-:Y:S01]  /*0390*/  FMUL R7, R14, R7 ;  /* 0x000000070e077220 */ /* 0x000fe20000400000 */
[----:B---3--:R-:W-:-:S03]  /*03a0*/  FADD R8, R8, R19 ;  /* 0x0000001308087221 */ /* 0x008fc60000000000 */
[----:B------:R-:W-:-:S04]  /*03b0*/  FFMA R7, R6, R7, R25 ;  /* 0x0000000706077223 */ /* 0x000fc80000000019 */
[C---:B------:R-:W-:Y:S01]  /*03c0*/  FADD R0, R8.reuse, R7 ;  /* 0x0000000708007221 */ /* 0x040fe20000000000 */
[----:B------:R-:W-:-:S04]  /*03d0*/  FSETP.GEU.AND P0, PT, R8, -R7, PT ;  /* 0x800000070800720b */ /* 0x000fc80003f0e000 */
[----:B------:R-:W-:Y:S01]  /*03e0*/  FSEL R7, R0, RZ, P0 ;  /* 0x000000ff00077208 */ /* 0x000fe20000000000 */
[----:B------:R-:W-:Y:S04]  /*03f0*/  STG.E desc[UR4][R2.64], R17 ;  /* 0x0000001102007986 */ /* 0x000fe8000c101904 */
[----:B------:R-:W-:Y:S01]  /*0400*/  STG.E desc[UR4][R4.64], R7 ;  /* 0x0000000704007986 */ /* 0x000fe2000c101904 */
[----:B------:R-:W-:Y:S05]  /*0410*/  EXIT ;  /* 0x000000000000794d */ /* 0x000fea0003800000 */
.L_x_0:
[----:B------:R-:W-:-:S00]  /*0420*/  BRA `(.L_x_0) ;  /* 0xfffffffc00fc7947 */ /* 0x000fc0000383ffff */
[----:B------:R-:W-:-:S00]  /*0430*/  NOP ;  /* 0x0000000000007918 */ /* 0x000fc00000000000 */
        /* <DEDUP_REMOVED lines=12> */
.L_x_1:


//--------------------- .nv.global.init           --------------------------
	.section	.nv.global.init,"aw",@progbits
.nv.global.init:
	.type		_$_str,@object
	.size		_$_str,(_$_str_$_2 - _$_str)
_$_str:
        /*0000*/ 	.byte	0x5f, 0x5f, 0x43, 0x55, 0x44, 0x41, 0x5f, 0x46, 0x54, 0x5a, 0x00
	.type		_$_str_$_2,@object
	.size		_$_str_$_2,(.L_1 - _$_str_$_2)
_$_str_$_2:
        /*000b*/ 	.byte	0x5f, 0x5f, 0x43, 0x55, 0x44, 0x41, 0x5f, 0x50, 0x52, 0x45, 0x43, 0x5f, 0x53, 0x51, 0x52, 0x54
        /*001b*/ 	.byte	0x00
.L_1:


//--------------------- .nv.constant0.triton_poi_fused__native_batch_norm_legit_no_training_add_convolution_relu_24 --------------------------
	.section	.nv.constant0.triton_poi_fused__native_batch_norm_legit_no_training_add_convolution_relu_24,"a",@progbits
	.sectionflags	@""
	.align	4
.nv.constant0.triton_poi_fused__native_batch_norm_legit_no_training_add_convolution_relu_24:
	.zero		612
